//
// Generated by NVIDIA NVVM Compiler
//
// Compiler Build ID: CL-36424714
// Cuda compilation tools, release 13.0, V13.0.88
// Based on NVVM 20.0.0
//

.version 9.0
.target sm_100
.address_size 64

	// .globl	_Z7picountPyi
.global .align 4 .b8 precalc_xorwow_matrix[102400];
.global .align 4 .b8 precalc_xorwow_offset_matrix[102400];
.global .align 4 .b8 mrg32k3aM1[2304];
.global .align 4 .b8 mrg32k3aM2[2304];
.global .align 4 .b8 mrg32k3aM1SubSeq[2016];
.global .align 4 .b8 mrg32k3aM2SubSeq[2016];
.global .align 4 .b8 mrg32k3aM1Seq[2304];
.global .align 4 .b8 mrg32k3aM2Seq[2304];
.const .align 8 .b8 __cr_lgamma_table[72];
// _ZZ7picountPyiE7counter has been demoted
// _ZZ7picountPyiE11warp_totals has been demoted

.visible .entry _Z7picountPyi(
	.param .u64 .ptr .align 1 _Z7picountPyi_param_0,
	.param .u32 _Z7picountPyi_param_1
)
{
	.reg .pred 	%p<25>;
	.reg .b32 	%r<387>;
	.reg .b32 	%f<7>;
	.reg .b64 	%rd<92>;
	// demoted variable
	.shared .align 8 .b8 _ZZ7picountPyiE7counter[8192];
	// demoted variable
	.shared .align 8 .b8 _ZZ7picountPyiE11warp_totals[256];
	ld.param.u32 	%r72, [_Z7picountPyi_param_1];
	mov.u32 	%r1, %tid.x;
	mov.u32 	%r2, %ctaid.x;
	mov.u32 	%r73, %ntid.x;
	mad.lo.s32 	%r384, %r2, %r73, %r1;
	// begin inline asm
	mov.u64 	%rd5, %clock64;
	// end inline asm
	cvt.u32.u64 	%r4, %rd5;
	{ .reg .b32 tmp; mov.b64 {tmp, %r5}, %rd5; }
	add.s32 	%r6, %r5, -1150833019;
	add.s32 	%r7, %r4, 1013904242;
	add.s32 	%r8, %r5, 1993301258;
	add.s32 	%r9, %r4, -626627285;
	add.s32 	%r10, %r5, -1459197799;
	add.s32 	%r11, %r4, -1253254570;
	add.s32 	%r12, %r5, 1684936478;
	add.s32 	%r13, %r4, 1401181199;
	add.s32 	%r14, %r5, 534103459;
	add.s32 	%r15, %r4, -239350328;
	add.s32 	%r16, %r5, -616729560;
	add.s32 	%r17, %r4, -1879881855;
	add.s32 	%r18, %r5, -1767562579;
	shl.b32 	%r74, %r1, 3;
	mov.u32 	%r75, _ZZ7picountPyiE7counter;
	add.s32 	%r19, %r75, %r74;
	mov.b64 	%rd6, 0;
	st.shared.u64 	[%r19], %rd6;
	setp.lt.s32 	%p1, %r72, 1;
	@%p1 bra 	$L__BB0_16;
	mov.b32 	%r77, -845247145;
	mul.hi.u32 	%r78, %r77, %r384;
	xor.b32  	%r79, %r78, %r4;
	mov.b32 	%r386, 0;
	mov.b32 	%r80, -766435501;
	mul.hi.u32 	%r81, %r80, %r386;
	shr.s32 	%r383, %r384, 31;
	xor.b32  	%r82, %r383, %r81;
	xor.b32  	%r83, %r82, %r5;
	mul.hi.u32 	%r84, %r77, %r83;
	mul.lo.s32 	%r85, %r384, -845247145;
	xor.b32  	%r86, %r85, %r84;
	add.s32 	%r87, %r4, -1640531527;
	xor.b32  	%r88, %r86, %r87;
	mul.hi.u32 	%r89, %r80, %r79;
	xor.b32  	%r90, %r89, %r6;
	mul.hi.u32 	%r91, %r77, %r90;
	mul.lo.s32 	%r92, %r83, -845247145;
	xor.b32  	%r93, %r92, %r91;
	xor.b32  	%r94, %r93, %r7;
	mul.hi.u32 	%r95, %r80, %r88;
	mul.lo.s32 	%r96, %r79, -766435501;
	xor.b32  	%r97, %r96, %r95;
	xor.b32  	%r98, %r97, %r8;
	mul.hi.u32 	%r99, %r77, %r98;
	mul.lo.s32 	%r100, %r90, -845247145;
	xor.b32  	%r101, %r100, %r99;
	xor.b32  	%r102, %r101, %r9;
	mul.hi.u32 	%r103, %r80, %r94;
	mul.lo.s32 	%r104, %r88, -766435501;
	xor.b32  	%r105, %r104, %r103;
	add.s32 	%r106, %r5, 842468239;
	xor.b32  	%r107, %r105, %r106;
	mul.hi.u32 	%r108, %r77, %r107;
	mul.lo.s32 	%r109, %r98, -845247145;
	xor.b32  	%r110, %r109, %r108;
	add.s32 	%r111, %r4, 2027808484;
	xor.b32  	%r112, %r110, %r111;
	mul.hi.u32 	%r113, %r80, %r102;
	mul.lo.s32 	%r114, %r94, -766435501;
	xor.b32  	%r115, %r114, %r113;
	add.s32 	%r116, %r5, -308364780;
	xor.b32  	%r117, %r115, %r116;
	mul.hi.u32 	%r118, %r77, %r117;
	mul.lo.s32 	%r119, %r107, -845247145;
	xor.b32  	%r120, %r119, %r118;
	add.s32 	%r121, %r4, 387276957;
	xor.b32  	%r122, %r120, %r121;
	mul.hi.u32 	%r123, %r80, %r112;
	mul.lo.s32 	%r124, %r102, -766435501;
	xor.b32  	%r125, %r124, %r123;
	xor.b32  	%r126, %r125, %r10;
	mul.hi.u32 	%r127, %r77, %r126;
	mul.lo.s32 	%r128, %r117, -845247145;
	xor.b32  	%r129, %r128, %r127;
	xor.b32  	%r130, %r129, %r11;
	mul.hi.u32 	%r131, %r80, %r122;
	mul.lo.s32 	%r132, %r112, -766435501;
	xor.b32  	%r133, %r132, %r131;
	xor.b32  	%r134, %r133, %r12;
	mul.hi.u32 	%r135, %r77, %r134;
	mul.lo.s32 	%r136, %r126, -845247145;
	xor.b32  	%r137, %r136, %r135;
	xor.b32  	%r138, %r137, %r13;
	mul.hi.u32 	%r139, %r80, %r130;
	mul.lo.s32 	%r140, %r122, -766435501;
	xor.b32  	%r141, %r140, %r139;
	xor.b32  	%r142, %r141, %r14;
	mul.hi.u32 	%r143, %r77, %r142;
	mul.lo.s32 	%r144, %r134, -845247145;
	xor.b32  	%r145, %r144, %r143;
	xor.b32  	%r146, %r145, %r15;
	mul.hi.u32 	%r147, %r80, %r138;
	mul.lo.s32 	%r148, %r130, -766435501;
	xor.b32  	%r149, %r148, %r147;
	xor.b32  	%r150, %r149, %r16;
	mul.lo.s32 	%r381, %r150, -845247145;
	mul.lo.s32 	%r379, %r146, -766435501;
	neg.s32 	%r360, %r72;
	mul.hi.u32 	%r151, %r80, %r146;
	mul.lo.s32 	%r152, %r138, -766435501;
	xor.b32  	%r153, %r152, %r151;
	xor.b32  	%r380, %r153, %r18;
	mul.hi.u32 	%r154, %r77, %r150;
	mul.lo.s32 	%r155, %r142, -845247145;
	xor.b32  	%r156, %r155, %r154;
	xor.b32  	%r382, %r156, %r17;
	mov.b64 	%rd91, 0;
	mov.u32 	%r385, %r386;
	mov.u32 	%r378, %r386;
$L__BB0_2:
	mov.u32 	%r35, %r378;
	mov.b32 	%r378, 3;
	setp.eq.s32 	%p2, %r35, 1;
	mov.u32 	%r376, %r380;
	mov.u32 	%r377, %r381;
	@%p2 bra 	$L__BB0_14;
	setp.eq.s32 	%p3, %r35, 3;
	@%p3 bra 	$L__BB0_9;
	setp.ne.s32 	%p4, %r35, 2;
	@%p4 bra 	$L__BB0_13;
	add.s32 	%r386, %r386, 1;
	setp.eq.s32 	%p8, %r386, 0;
	@%p8 bra 	$L__BB0_6;
	bra.uni 	$L__BB0_8;
$L__BB0_6:
	add.s32 	%r385, %r385, 1;
	setp.ne.s32 	%p9, %r385, 0;
	@%p9 bra 	$L__BB0_8;
	add.s32 	%r384, %r384, 1;
	setp.eq.s32 	%p10, %r384, 0;
	selp.u32 	%r247, 1, 0, %p10;
	add.s32 	%r383, %r383, %r247;
	mov.b32 	%r385, 0;
$L__BB0_8:
	mov.b32 	%r249, -766435501;
	mul.hi.u32 	%r250, %r249, %r386;
	mul.lo.s32 	%r251, %r386, -766435501;
	mov.b32 	%r252, -845247145;
	mul.hi.u32 	%r253, %r252, %r384;
	mul.lo.s32 	%r254, %r384, -845247145;
	xor.b32  	%r255, %r253, %r4;
	xor.b32  	%r256, %r255, %r385;
	xor.b32  	%r257, %r250, %r5;
	xor.b32  	%r258, %r257, %r383;
	mul.hi.u32 	%r259, %r249, %r256;
	mul.lo.s32 	%r260, %r256, -766435501;
	mul.hi.u32 	%r261, %r252, %r258;
	mul.lo.s32 	%r262, %r258, -845247145;
	xor.b32  	%r263, %r254, %r261;
	add.s32 	%r264, %r4, -1640531527;
	xor.b32  	%r265, %r263, %r264;
	xor.b32  	%r266, %r251, %r259;
	xor.b32  	%r267, %r266, %r6;
	mul.hi.u32 	%r268, %r249, %r265;
	mul.lo.s32 	%r269, %r265, -766435501;
	mul.hi.u32 	%r270, %r252, %r267;
	mul.lo.s32 	%r271, %r267, -845247145;
	xor.b32  	%r272, %r262, %r270;
	xor.b32  	%r273, %r272, %r7;
	xor.b32  	%r274, %r260, %r268;
	xor.b32  	%r275, %r274, %r8;
	mul.hi.u32 	%r276, %r249, %r273;
	mul.lo.s32 	%r277, %r273, -766435501;
	mul.hi.u32 	%r278, %r252, %r275;
	mul.lo.s32 	%r279, %r275, -845247145;
	xor.b32  	%r280, %r271, %r278;
	xor.b32  	%r281, %r280, %r9;
	xor.b32  	%r282, %r269, %r276;
	add.s32 	%r283, %r5, 842468239;
	xor.b32  	%r284, %r282, %r283;
	mul.hi.u32 	%r285, %r249, %r281;
	mul.lo.s32 	%r286, %r281, -766435501;
	mul.hi.u32 	%r287, %r252, %r284;
	mul.lo.s32 	%r288, %r284, -845247145;
	xor.b32  	%r289, %r279, %r287;
	add.s32 	%r290, %r4, 2027808484;
	xor.b32  	%r291, %r289, %r290;
	xor.b32  	%r292, %r277, %r285;
	add.s32 	%r293, %r5, -308364780;
	xor.b32  	%r294, %r292, %r293;
	mul.hi.u32 	%r295, %r249, %r291;
	mul.lo.s32 	%r296, %r291, -766435501;
	mul.hi.u32 	%r297, %r252, %r294;
	mul.lo.s32 	%r298, %r294, -845247145;
	xor.b32  	%r299, %r288, %r297;
	add.s32 	%r300, %r4, 387276957;
	xor.b32  	%r301, %r299, %r300;
	xor.b32  	%r302, %r286, %r295;
	xor.b32  	%r303, %r302, %r10;
	mul.hi.u32 	%r304, %r249, %r301;
	mul.lo.s32 	%r305, %r301, -766435501;
	mul.hi.u32 	%r306, %r252, %r303;
	mul.lo.s32 	%r307, %r303, -845247145;
	xor.b32  	%r308, %r298, %r306;
	xor.b32  	%r309, %r308, %r11;
	xor.b32  	%r310, %r296, %r304;
	xor.b32  	%r311, %r310, %r12;
	mul.hi.u32 	%r312, %r249, %r309;
	mul.lo.s32 	%r313, %r309, -766435501;
	mul.hi.u32 	%r314, %r252, %r311;
	mul.lo.s32 	%r315, %r311, -845247145;
	xor.b32  	%r316, %r307, %r314;
	xor.b32  	%r317, %r316, %r13;
	xor.b32  	%r318, %r305, %r312;
	xor.b32  	%r319, %r318, %r14;
	mul.hi.u32 	%r320, %r249, %r317;
	mul.lo.s32 	%r321, %r317, -766435501;
	mul.hi.u32 	%r322, %r252, %r319;
	mul.lo.s32 	%r323, %r319, -845247145;
	xor.b32  	%r324, %r315, %r322;
	xor.b32  	%r325, %r324, %r15;
	xor.b32  	%r326, %r313, %r320;
	add.s32 	%r327, %r5, -616729560;
	xor.b32  	%r328, %r326, %r327;
	mul.hi.u32 	%r329, %r249, %r325;
	mul.lo.s32 	%r56, %r325, -766435501;
	mul.hi.u32 	%r330, %r252, %r328;
	mul.lo.s32 	%r381, %r328, -845247145;
	xor.b32  	%r331, %r323, %r330;
	add.s32 	%r332, %r4, -1879881855;
	xor.b32  	%r382, %r331, %r332;
	xor.b32  	%r333, %r321, %r329;
	xor.b32  	%r59, %r333, %r18;
	mov.b32 	%r378, 0;
	mov.u32 	%r376, %r379;
	mov.u32 	%r377, %r380;
	mov.u32 	%r379, %r56;
	mov.u32 	%r380, %r59;
	bra.uni 	$L__BB0_14;
$L__BB0_9:
	add.s32 	%r386, %r386, 1;
	setp.ne.s32 	%p5, %r386, 0;
	@%p5 bra 	$L__BB0_12;
	add.s32 	%r385, %r385, 1;
	setp.ne.s32 	%p6, %r385, 0;
	@%p6 bra 	$L__BB0_12;
	add.s32 	%r384, %r384, 1;
	setp.eq.s32 	%p7, %r384, 0;
	selp.u32 	%r159, 1, 0, %p7;
	add.s32 	%r383, %r383, %r159;
	mov.b32 	%r385, 0;
$L__BB0_12:
	mov.b32 	%r161, -766435501;
	mul.hi.u32 	%r162, %r161, %r386;
	mul.lo.s32 	%r163, %r386, -766435501;
	mov.b32 	%r164, -845247145;
	mul.hi.u32 	%r165, %r164, %r384;
	mul.lo.s32 	%r166, %r384, -845247145;
	xor.b32  	%r167, %r165, %r4;
	xor.b32  	%r168, %r167, %r385;
	xor.b32  	%r169, %r162, %r5;
	xor.b32  	%r170, %r169, %r383;
	mul.hi.u32 	%r171, %r161, %r168;
	mul.lo.s32 	%r172, %r168, -766435501;
	mul.hi.u32 	%r173, %r164, %r170;
	mul.lo.s32 	%r174, %r170, -845247145;
	xor.b32  	%r175, %r166, %r173;
	add.s32 	%r176, %r4, -1640531527;
	xor.b32  	%r177, %r175, %r176;
	xor.b32  	%r178, %r163, %r171;
	xor.b32  	%r179, %r178, %r6;
	mul.hi.u32 	%r180, %r161, %r177;
	mul.lo.s32 	%r181, %r177, -766435501;
	mul.hi.u32 	%r182, %r164, %r179;
	mul.lo.s32 	%r183, %r179, -845247145;
	xor.b32  	%r184, %r174, %r182;
	xor.b32  	%r185, %r184, %r7;
	xor.b32  	%r186, %r172, %r180;
	xor.b32  	%r187, %r186, %r8;
	mul.hi.u32 	%r188, %r161, %r185;
	mul.lo.s32 	%r189, %r185, -766435501;
	mul.hi.u32 	%r190, %r164, %r187;
	mul.lo.s32 	%r191, %r187, -845247145;
	xor.b32  	%r192, %r183, %r190;
	xor.b32  	%r193, %r192, %r9;
	xor.b32  	%r194, %r181, %r188;
	add.s32 	%r195, %r5, 842468239;
	xor.b32  	%r196, %r194, %r195;
	mul.hi.u32 	%r197, %r161, %r193;
	mul.lo.s32 	%r198, %r193, -766435501;
	mul.hi.u32 	%r199, %r164, %r196;
	mul.lo.s32 	%r200, %r196, -845247145;
	xor.b32  	%r201, %r191, %r199;
	add.s32 	%r202, %r4, 2027808484;
	xor.b32  	%r203, %r201, %r202;
	xor.b32  	%r204, %r189, %r197;
	add.s32 	%r205, %r5, -308364780;
	xor.b32  	%r206, %r204, %r205;
	mul.hi.u32 	%r207, %r161, %r203;
	mul.lo.s32 	%r208, %r203, -766435501;
	mul.hi.u32 	%r209, %r164, %r206;
	mul.lo.s32 	%r210, %r206, -845247145;
	xor.b32  	%r211, %r200, %r209;
	add.s32 	%r212, %r4, 387276957;
	xor.b32  	%r213, %r211, %r212;
	xor.b32  	%r214, %r198, %r207;
	xor.b32  	%r215, %r214, %r10;
	mul.hi.u32 	%r216, %r161, %r213;
	mul.lo.s32 	%r217, %r213, -766435501;
	mul.hi.u32 	%r218, %r164, %r215;
	mul.lo.s32 	%r219, %r215, -845247145;
	xor.b32  	%r220, %r210, %r218;
	xor.b32  	%r221, %r220, %r11;
	xor.b32  	%r222, %r208, %r216;
	xor.b32  	%r223, %r222, %r12;
	mul.hi.u32 	%r224, %r161, %r221;
	mul.lo.s32 	%r225, %r221, -766435501;
	mul.hi.u32 	%r226, %r164, %r223;
	mul.lo.s32 	%r227, %r223, -845247145;
	xor.b32  	%r228, %r219, %r226;
	xor.b32  	%r229, %r228, %r13;
	xor.b32  	%r230, %r217, %r224;
	xor.b32  	%r231, %r230, %r14;
	mul.hi.u32 	%r232, %r161, %r229;
	mul.lo.s32 	%r233, %r229, -766435501;
	mul.hi.u32 	%r234, %r164, %r231;
	mul.lo.s32 	%r235, %r231, -845247145;
	xor.b32  	%r236, %r227, %r234;
	xor.b32  	%r237, %r236, %r15;
	xor.b32  	%r238, %r225, %r232;
	add.s32 	%r239, %r5, -616729560;
	xor.b32  	%r240, %r238, %r239;
	mul.hi.u32 	%r241, %r161, %r237;
	mul.lo.s32 	%r44, %r237, -766435501;
	mul.hi.u32 	%r242, %r164, %r240;
	mul.lo.s32 	%r381, %r240, -845247145;
	xor.b32  	%r243, %r235, %r242;
	add.s32 	%r244, %r4, -1879881855;
	xor.b32  	%r376, %r243, %r244;
	xor.b32  	%r245, %r233, %r241;
	xor.b32  	%r380, %r245, %r18;
	mov.b32 	%r378, 1;
	mov.u32 	%r377, %r379;
	mov.u32 	%r379, %r44;
	mov.u32 	%r382, %r376;
	bra.uni 	$L__BB0_14;
$L__BB0_13:
	add.s32 	%r378, %r35, 2;
	setp.eq.s32 	%p11, %r35, 0;
	selp.b32 	%r376, %r381, %r382, %p11;
	mov.u32 	%r377, %r382;
$L__BB0_14:
	cvt.rn.f32.u32 	%f1, %r377;
	fma.rn.f32 	%f2, %f1, 0f2F800000, 0f2F000000;
	cvt.rn.f32.u32 	%f3, %r376;
	fma.rn.f32 	%f4, %f3, 0f2F800000, 0f2F000000;
	mul.f32 	%f5, %f2, %f2;
	fma.rn.f32 	%f6, %f4, %f4, %f5;
	cvt.rzi.s32.f32 	%r334, %f6;
	sub.s32 	%r335, 1, %r334;
	cvt.s64.s32 	%rd8, %r335;
	add.s64 	%rd91, %rd91, %rd8;
	add.s32 	%r360, %r360, 1;
	setp.ne.s32 	%p12, %r360, 0;
	@%p12 bra 	$L__BB0_2;
	st.shared.u64 	[%r19], %rd91;
$L__BB0_16:
	bar.sync 	0;
	and.b32  	%r356, %r1, 31;
	ld.shared.u64 	%rd9, [%r19];
	// begin inline asm
	mov.b64 {%r336,%r337}, %rd9;
	// end inline asm
	shfl.sync.down.b32	%r339|%p13, %r337, 16, 31, -1;
	shfl.sync.down.b32	%r338|%p14, %r336, 16, 31, -1;
	// begin inline asm
	mov.b64 %rd10, {%r338,%r339};
	// end inline asm
	ld.shared.u64 	%rd19, [%r19];
	add.s64 	%rd11, %rd19, %rd10;
	st.shared.u64 	[%r19], %rd11;
	// begin inline asm
	mov.b64 {%r340,%r341}, %rd11;
	// end inline asm
	shfl.sync.down.b32	%r343|%p15, %r341, 8, 31, -1;
	shfl.sync.down.b32	%r342|%p16, %r340, 8, 31, -1;
	// begin inline asm
	mov.b64 %rd12, {%r342,%r343};
	// end inline asm
	ld.shared.u64 	%rd20, [%r19];
	add.s64 	%rd13, %rd20, %rd12;
	st.shared.u64 	[%r19], %rd13;
	// begin inline asm
	mov.b64 {%r344,%r345}, %rd13;
	// end inline asm
	shfl.sync.down.b32	%r347|%p17, %r345, 4, 31, -1;
	shfl.sync.down.b32	%r346|%p18, %r344, 4, 31, -1;
	// begin inline asm
	mov.b64 %rd14, {%r346,%r347};
	// end inline asm
	ld.shared.u64 	%rd21, [%r19];
	add.s64 	%rd15, %rd21, %rd14;
	st.shared.u64 	[%r19], %rd15;
	// begin inline asm
	mov.b64 {%r348,%r349}, %rd15;
	// end inline asm
	shfl.sync.down.b32	%r351|%p19, %r349, 2, 31, -1;
	shfl.sync.down.b32	%r350|%p20, %r348, 2, 31, -1;
	// begin inline asm
	mov.b64 %rd16, {%r350,%r351};
	// end inline asm
	ld.shared.u64 	%rd22, [%r19];
	add.s64 	%rd17, %rd22, %rd16;
	st.shared.u64 	[%r19], %rd17;
	// begin inline asm
	mov.b64 {%r352,%r353}, %rd17;
	// end inline asm
	shfl.sync.down.b32	%r355|%p21, %r353, 1, 31, -1;
	shfl.sync.down.b32	%r354|%p22, %r352, 1, 31, -1;
	// begin inline asm
	mov.b64 %rd18, {%r354,%r355};
	// end inline asm
	ld.shared.u64 	%rd23, [%r19];
	add.s64 	%rd3, %rd23, %rd18;
	st.shared.u64 	[%r19], %rd3;
	setp.ne.s32 	%p23, %r356, 0;
	@%p23 bra 	$L__BB0_18;
	shr.u32 	%r357, %r1, 2;
	mov.u32 	%r358, _ZZ7picountPyiE11warp_totals;
	add.s32 	%r359, %r358, %r357;
	st.shared.u64 	[%r359], %rd3;
$L__BB0_18:
	bar.sync 	0;
	setp.ne.s32 	%p24, %r1, 0;
	@%p24 bra 	$L__BB0_20;
	ld.param.u64 	%rd90, [_Z7picountPyi_param_0];
	cvta.to.global.u64 	%rd24, %rd90;
	mul.wide.u32 	%rd25, %r2, 8;
	add.s64 	%rd26, %rd24, %rd25;
	ld.shared.u64 	%rd27, [_ZZ7picountPyiE11warp_totals];
	ld.shared.u64 	%rd28, [_ZZ7picountPyiE11warp_totals+8];
	add.s64 	%rd29, %rd27, %rd28;
	ld.shared.u64 	%rd30, [_ZZ7picountPyiE11warp_totals+16];
	add.s64 	%rd31, %rd29, %rd30;
	ld.shared.u64 	%rd32, [_ZZ7picountPyiE11warp_totals+24];
	add.s64 	%rd33, %rd31, %rd32;
	ld.shared.u64 	%rd34, [_ZZ7picountPyiE11warp_totals+32];
	add.s64 	%rd35, %rd33, %rd34;
	ld.shared.u64 	%rd36, [_ZZ7picountPyiE11warp_totals+40];
	add.s64 	%rd37, %rd35, %rd36;
	ld.shared.u64 	%rd38, [_ZZ7picountPyiE11warp_totals+48];
	add.s64 	%rd39, %rd37, %rd38;
	ld.shared.u64 	%rd40, [_ZZ7picountPyiE11warp_totals+56];
	add.s64 	%rd41, %rd39, %rd40;
	ld.shared.u64 	%rd42, [_ZZ7picountPyiE11warp_totals+64];
	add.s64 	%rd43, %rd41, %rd42;
	ld.shared.u64 	%rd44, [_ZZ7picountPyiE11warp_totals+72];
	add.s64 	%rd45, %rd43, %rd44;
	ld.shared.u64 	%rd46, [_ZZ7picountPyiE11warp_totals+80];
	add.s64 	%rd47, %rd45, %rd46;
	ld.shared.u64 	%rd48, [_ZZ7picountPyiE11warp_totals+88];
	add.s64 	%rd49, %rd47, %rd48;
	ld.shared.u64 	%rd50, [_ZZ7picountPyiE11warp_totals+96];
	add.s64 	%rd51, %rd49, %rd50;
	ld.shared.u64 	%rd52, [_ZZ7picountPyiE11warp_totals+104];
	add.s64 	%rd53, %rd51, %rd52;
	ld.shared.u64 	%rd54, [_ZZ7picountPyiE11warp_totals+112];
	add.s64 	%rd55, %rd53, %rd54;
	ld.shared.u64 	%rd56, [_ZZ7picountPyiE11warp_totals+120];
	add.s64 	%rd57, %rd55, %rd56;
	ld.shared.u64 	%rd58, [_ZZ7picountPyiE11warp_totals+128];
	add.s64 	%rd59, %rd57, %rd58;
	ld.shared.u64 	%rd60, [_ZZ7picountPyiE11warp_totals+136];
	add.s64 	%rd61, %rd59, %rd60;
	ld.shared.u64 	%rd62, [_ZZ7picountPyiE11warp_totals+144];
	add.s64 	%rd63, %rd61, %rd62;
	ld.shared.u64 	%rd64, [_ZZ7picountPyiE11warp_totals+152];
	add.s64 	%rd65, %rd63, %rd64;
	ld.shared.u64 	%rd66, [_ZZ7picountPyiE11warp_totals+160];
	add.s64 	%rd67, %rd65, %rd66;
	ld.shared.u64 	%rd68, [_ZZ7picountPyiE11warp_totals+168];
	add.s64 	%rd69, %rd67, %rd68;
	ld.shared.u64 	%rd70, [_ZZ7picountPyiE11warp_totals+176];
	add.s64 	%rd71, %rd69, %rd70;
	ld.shared.u64 	%rd72, [_ZZ7picountPyiE11warp_totals+184];
	add.s64 	%rd73, %rd71, %rd72;
	ld.shared.u64 	%rd74, [_ZZ7picountPyiE11warp_totals+192];
	add.s64 	%rd75, %rd73, %rd74;
	ld.shared.u64 	%rd76, [_ZZ7picountPyiE11warp_totals+200];
	add.s64 	%rd77, %rd75, %rd76;
	ld.shared.u64 	%rd78, [_ZZ7picountPyiE11warp_totals+208];
	add.s64 	%rd79, %rd77, %rd78;
	ld.shared.u64 	%rd80, [_ZZ7picountPyiE11warp_totals+216];
	add.s64 	%rd81, %rd79, %rd80;
	ld.shared.u64 	%rd82, [_ZZ7picountPyiE11warp_totals+224];
	add.s64 	%rd83, %rd81, %rd82;
	ld.shared.u64 	%rd84, [_ZZ7picountPyiE11warp_totals+232];
	add.s64 	%rd85, %rd83, %rd84;
	ld.shared.u64 	%rd86, [_ZZ7picountPyiE11warp_totals+240];
	add.s64 	%rd87, %rd85, %rd86;
	ld.shared.u64 	%rd88, [_ZZ7picountPyiE11warp_totals+248];
	add.s64 	%rd89, %rd87, %rd88;
	st.global.u64 	[%rd26], %rd89;
$L__BB0_20:
	ret;

}


// ===== COMPILED SASS (sm_100) =====

	.target	sm_100

	.elftype	@"ET_EXEC"


//--------------------- .note.nv.tkinfo           --------------------------
	.section	.note.nv.tkinfo,"",@"SHT_NOTE"
	.sectionflags	@"SHF_NOTE_NV_TKINFO"
	.tkinfo
        /*0018*/ 	.word	0x00000002
        /*0030*/ 	.string	""
        /*0030*/ 	.string	"ptxas"
        /*0030*/ 	.string	"Cuda compilation tools, release 13.0, V13.0.88"
        /*0030*/ 	.string	"Build cuda_13.0.r13.0/compiler.36424714_0"
        /*0030*/ 	.string	"-arch sm_100 -m 64 "



//--------------------- .note.nv.cuinfo           --------------------------
	.section	.note.nv.cuinfo,"",@"SHT_NOTE"
	.sectionflags	@"SHF_NOTE_NV_CUINFO"
        /*0018*/ 	.short	0x0002
        /*001a*/ 	.short	0x0064
        /*001c*/ 	.short	0x0082
	.zero		2


//--------------------- .nv.info                  --------------------------
	.section	.nv.info,"",@"SHT_CUDA_INFO"
	.align	4


	//----- nvinfo : EIATTR_REGCOUNT
	.align		4
        /*0000*/ 	.byte	0x04, 0x2f
        /*0002*/ 	.short	(.L_10 - .L_9)
	.align		4
.L_9:
        /*0004*/ 	.word	index@(_Z7picountPyi)
        /*0008*/ 	.word	0x0000001e


	//----- nvinfo : EIATTR_FRAME_SIZE
	.align		4
.L_10:
        /*000c*/ 	.byte	0x04, 0x11
        /*000e*/ 	.short	(.L_12 - .L_11)
	.align		4
.L_11:
        /*0010*/ 	.word	index@(_Z7picountPyi)
        /*0014*/ 	.word	0x00000000


	//----- nvinfo : EIATTR_MIN_STACK_SIZE
	.align		4
.L_12:
        /*0018*/ 	.byte	0x04, 0x12
        /*001a*/ 	.short	(.L_14 - .L_13)
	.align		4
.L_13:
        /*001c*/ 	.word	index@(_Z7picountPyi)
        /*0020*/ 	.word	0x00000000
.L_14:


//--------------------- .nv.compat                --------------------------
	.section	.nv.compat,"",@"SHT_CUDA_COMPAT_INFO"
	.align	4
        /*0000*/ 	.byte	0x02, 0x09, 0x00, 0x00, 0x02, 0x02, 0x01, 0x00, 0x02, 0x05, 0x05, 0x00, 0x03, 0x07, 0x01, 0x01
        /*0010*/ 	.byte	0x02, 0x03, 0x00, 0x00, 0x02, 0x06, 0x01, 0x00, 0x04, 0x0b, 0x08, 0x00, 0x09, 0x00, 0x00, 0x00
        /*0020*/ 	.byte	0x00, 0x00, 0x00, 0x00


//--------------------- .nv.info._Z7picountPyi    --------------------------
	.section	.nv.info._Z7picountPyi,"",@"SHT_CUDA_INFO"
	.sectionflags	@""
	.align	4


	//----- nvinfo : EIATTR_CUDA_API_VERSION
	.align		4
        /*0000*/ 	.byte	0x04, 0x37
        /*0002*/ 	.short	(.L_16 - .L_15)
.L_15:
        /*0004*/ 	.word	0x00000082


	//----- nvinfo : EIATTR_KPARAM_INFO
	.align		4
.L_16:
        /*0008*/ 	.byte	0x04, 0x17
        /*000a*/ 	.short	(.L_18 - .L_17)
.L_17:
        /*000c*/ 	.word	0x00000000
        /*0010*/ 	.short	0x0001
        /*0012*/ 	.short	0x0008
        /*0014*/ 	.byte	0x00, 0xf0, 0x11, 0x00


	//----- nvinfo : EIATTR_KPARAM_INFO
	.align		4
.L_18:
        /*0018*/ 	.byte	0x04, 0x17
        /*001a*/ 	.short	(.L_20 - .L_19)
.L_19:
        /*001c*/ 	.word	0x00000000
        /*0020*/ 	.short	0x0000
        /*0022*/ 	.short	0x0000
        /*0024*/ 	.byte	0x00, 0xf5, 0x21, 0x00


	//----- nvinfo : EIATTR_SPARSE_MMA_MASK
	.align		4
.L_20:
        /*0028*/ 	.byte	0x03, 0x50
        /*002a*/ 	.short	0x0000


	//----- nvinfo : EIATTR_MAXREG_COUNT
	.align		4
        /*002c*/ 	.byte	0x03, 0x1b
        /*002e*/ 	.short	0x00ff


	//----- nvinfo : EIATTR_NUM_BARRIERS
	.align		4
        /*0030*/ 	.byte	0x02, 0x4c
        /*0032*/ 	.byte	0x01
	.zero		1


	//----- nvinfo : EIATTR_MERCURY_ISA_VERSION
	.align		4
        /*0034*/ 	.byte	0x03, 0x5f
        /*0036*/ 	.short	0x0101


	//----- nvinfo : EIATTR_COOP_GROUP_MASK_REGIDS
	.align		4
        /*0038*/ 	.byte	0x04, 0x29
        /*003a*/ 	.short	(.L_22 - .L_21)


	//   ....[0]....
.L_21:
        /*003c*/ 	.word	0xffffffff


	//   ....[1]....
        /*0040*/ 	.word	0xffffffff


	//   ....[2]....
        /*0044*/ 	.word	0xffffffff


	//   ....[3]....
        /*0048*/ 	.word	0xffffffff


	//   ....[4]....
        /*004c*/ 	.word	0xffffffff


	//   ....[5]....
        /*0050*/ 	.word	0xffffffff


	//   ....[6]....
        /*0054*/ 	.word	0xffffffff


	//   ....[7]....
        /*0058*/ 	.word	0xffffffff


	//   ....[8]....
        /*005c*/ 	.word	0xffffffff


	//   ....[9]....
        /*0060*/ 	.word	0xffffffff


	//----- nvinfo : EIATTR_COOP_GROUP_INSTR_OFFSETS
	.align		4
.L_22:
        /*0064*/ 	.byte	0x04, 0x28
        /*0066*/ 	.short	(.L_24 - .L_23)


	//   ....[0]....
.L_23:
        /*0068*/ 	.word	0x00001050


	//   ....[1]....
        /*006c*/ 	.word	0x00001060


	//   ....[2]....
        /*0070*/ 	.word	0x00001090


	//   ....[3]....
        /*0074*/ 	.word	0x000010a0


	//   ....[4]....
        /*0078*/ 	.word	0x000010d0


	//   ....[5]....
        /*007c*/ 	.word	0x000010e0


	//   ....[6]....
        /*0080*/ 	.word	0x00001110


	//   ....[7]....
        /*0084*/ 	.word	0x00001130


	//   ....[8]....
        /*0088*/ 	.word	0x00001190


	//   ....[9]....
        /*008c*/ 	.word	0x000011b0


	//----- nvinfo : EIATTR_VRC_CTA_INIT_COUNT
	.align		4
.L_24:
        /*0090*/ 	.byte	0x02, 0x4a
	.zero		1
	.zero		1


	//----- nvinfo : EIATTR_EXIT_INSTR_OFFSETS
	.align		4
        /*0094*/ 	.byte	0x04, 0x1c
        /*0096*/ 	.short	(.L_26 - .L_25)


	//   ....[0]....
.L_25:
        /*0098*/ 	.word	0x00001230


	//   ....[1]....
        /*009c*/ 	.word	0x000015b0


	//----- nvinfo : EIATTR_CBANK_PARAM_SIZE
	.align		4
.L_26:
        /*00a0*/ 	.byte	0x03, 0x19
        /*00a2*/ 	.short	0x000c


	//----- nvinfo : EIATTR_PARAM_CBANK
	.align		4
        /*00a4*/ 	.byte	0x04, 0x0a
        /*00a6*/ 	.short	(.L_28 - .L_27)
	.align		4
.L_27:
        /*00a8*/ 	.word	index@(.nv.constant0._Z7picountPyi)
        /*00ac*/ 	.short	0x0380
        /*00ae*/ 	.short	0x000c


	//----- nvinfo : EIATTR_SW_WAR
	.align		4
.L_28:
        /*00b0*/ 	.byte	0x04, 0x36
        /*00b2*/ 	.short	(.L_30 - .L_29)
.L_29:
        /*00b4*/ 	.word	0x00000008
.L_30:


//--------------------- .nv.callgraph             --------------------------
	.section	.nv.callgraph,"",@"SHT_CUDA_CALLGRAPH"
	.align	4
	.sectionentsize	8
	.align		4
        /*0000*/ 	.word	0x00000000
	.align		4
        /*0004*/ 	.word	0xffffffff
	.align		4
        /*0008*/ 	.word	0x00000000
	.align		4
        /*000c*/ 	.word	0xfffffffe
	.align		4
        /*0010*/ 	.word	0x00000000
	.align		4
        /*0014*/ 	.word	0xfffffffd
	.align		4
        /*0018*/ 	.word	0x00000000
	.align		4
        /*001c*/ 	.word	0xfffffffc


//--------------------- .nv.constant4             --------------------------
	.section	.nv.constant4,"a",@progbits
	.align	8
	.align		8
.nv.constant4:
        /*0000*/ 	.dword	precalc_xorwow_matrix
	.align		8
        /*0008*/ 	.dword	precalc_xorwow_offset_matrix
	.align		8
        /*0010*/ 	.dword	mrg32k3aM1
	.align		8
        /*0018*/ 	.dword	mrg32k3aM2
	.align		8
        /*0020*/ 	.dword	mrg32k3aM1SubSeq
	.align		8
        /*0028*/ 	.dword	mrg32k3aM2SubSeq
	.align		8
        /*0030*/ 	.dword	mrg32k3aM1Seq
	.align		8
        /*0038*/ 	.dword	mrg32k3aM2Seq


//--------------------- .nv.constant3             --------------------------
	.section	.nv.constant3,"a",@progbits
	.align	8
.nv.constant3:
	.type		__cr_lgamma_table,@object
	.size		__cr_lgamma_table,(.L_8 - __cr_lgamma_table)
__cr_lgamma_table:
        /*0000*/ 	.byte	0x00, 0x00, 0x00, 0x00, 0x00, 0x00, 0x00, 0x00, 0x00, 0x00, 0x00, 0x00, 0x00, 0x00, 0x00, 0x00
        /*0010*/ 	.byte	0xef, 0x39, 0xfa, 0xfe, 0x42, 0x2e, 0xe6, 0x3f, 0x02, 0x20, 0x2a, 0xfa, 0x0b, 0xab, 0xfc, 0x3f
        /*0020*/ 	.byte	0xf9, 0x2c, 0x92, 0x7c, 0xa7, 0x6c, 0x09, 0x40, 0xc9, 0x79, 0x44, 0x3c, 0x64, 0x26, 0x13, 0x40
        /*0030*/ 	.byte	0xca, 0x01, 0xcf, 0x3a, 0x27, 0x51, 0x1a, 0x40, 0x30, 0xcc, 0x2d, 0xf3, 0xe1, 0x0c, 0x21, 0x40
        /*0040*/ 	.byte	0x0d, 0xb7, 0xfc, 0x82, 0x8e, 0x35, 0x25, 0x40
.L_8:


//--------------------- .text._Z7picountPyi       --------------------------
	.section	.text._Z7picountPyi,"ax",@progbits
	.align	128
        .global         _Z7picountPyi
        .type           _Z7picountPyi,@function
        .size           _Z7picountPyi,(.L_x_8 - _Z7picountPyi)
        .other          _Z7picountPyi,@"STO_CUDA_ENTRY STV_DEFAULT"
_Z7picountPyi:
.text._Z7picountPyi:
[----:B------:R-:W-:Y:S01]  /*0000*/  LDC R1, c[0x0][0x37c] ;  /* 0x0000df00ff017b82 */ /* 0x000fe20000000800 */
[----:B------:R-:W0:Y:S01]  /*0010*/  S2R R7, SR_TID.X ;  /* 0x0000000000077919 */ /* 0x000e220000002100 */
[----:B------:R-:W1:Y:S01]  /*0020*/  LDCU UR7, c[0x0][0x360] ;  /* 0x00006c00ff0777ac */ /* 0x000e620008000800 */
[----:B------:R-:W2:Y:S01]  /*0030*/  S2R R0, SR_CTAID.X ;  /* 0x0000000000007919 */ /* 0x000ea20000002500 */
[----:B------:R-:W-:-:S04]  /*0040*/  CS2R R2, SR_CLOCKLO ;  /* 0x0000000000027805 */ /* 0x000fc80000015000 */
[----:B------:R-:W3:Y:S01]  /*0050*/  S2UR UR5, SR_CgaCtaId ;  /* 0x00000000000579c3 */ /* 0x000ee20000008800 */
[----:B------:R-:W-:Y:S01]  /*0060*/  UMOV UR4, 0x400 ;  /* 0x0000040000047882 */ /* 0x000fe20000000000 */
[----:B------:R-:W4:Y:S01]  /*0070*/  LDCU UR6, c[0x0][0x388] ;  /* 0x00007100ff0677ac */ /* 0x000f220008000800 */
[----:B------:R-:W-:Y:S02]  /*0080*/  R2UR UR8, R2 ;  /* 0x00000000020872ca */ /* 0x000fe400000e0000 */
[----:B------:R-:W-:Y:S01]  /*0090*/  R2UR UR9, R3 ;  /* 0x00000000030972ca */ /* 0x000fe200000e0000 */
[----:B----4-:R-:W-:Y:S02]  /*00a0*/  UISETP.GE.AND UP0, UPT, UR6, 0x1, UPT ;  /* 0x000000010600788c */ /* 0x010fe4000bf06270 */
[----:B---3--:R-:W-:-:S06]  /*00b0*/  ULEA UR4, UR5, UR4, 0x18 ;  /* 0x0000000405047291 */ /* 0x008fcc000f8ec0ff */
[----:B0-----:R-:W-:-:S05]  /*00c0*/  LEA R6, R7, UR4, 0x3 ;  /* 0x0000000407067c11 */ /* 0x001fca000f8e18ff */
[----:B------:R0:W-:Y:S01]  /*00d0*/  STS.64 [R6], RZ ;  /* 0x000000ff06007388 */ /* 0x0001e20000000a00 */
[----:B-12---:R-:W-:Y:S05]  /*00e0*/  BRA.U !UP0, `(.L_x_0) ;  /* 0x0000000d08d07547 */ /* 0x006fea000b800000 */
[----:B------:R-:W-:Y:S01]  /*00f0*/  IMAD R18, R0, UR7, R7 ;  /* 0x0000000700127c24 */ /* 0x000fe2000f8e0207 */
[----:B------:R-:W-:Y:S01]  /*0100*/  UIADD3 UR10, UPT, UPT, UR9, -0x4498517b, URZ ;  /* 0xbb67ae85090a7890 */ /* 0x000fe2000fffe0ff */
[----:B------:R-:W-:Y:S01]  /*0110*/  CS2R R12, SRZ ;  /* 0x00000000000c7805 */ /* 0x000fe2000001ff00 */
[----:B------:R-:W-:Y:S01]  /*0120*/  UIADD3 UR4, UPT, UPT, UR8, -0x61c88647, URZ ;  /* 0x9e3779b908047890 */ /* 0x000fe2000fffe0ff */
[C---:B------:R-:W-:Y:S01]  /*0130*/  IMAD.HI.U32 R2, R18.reuse, -0x326172a9, RZ ;  /* 0xcd9e8d5712027827 */ /* 0x040fe200078e00ff */
[----:B------:R-:W-:Y:S01]  /*0140*/  SHF.R.S32.HI R8, RZ, 0x1f, R18 ;  /* 0x0000001fff087819 */ /* 0x000fe20000011412 */
[----:B------:R-:W-:Y:S02]  /*0150*/  UIADD3 UR11, UPT, UPT, UR8, 0x3c6ef372, URZ ;  /* 0x3c6ef372080b7890 */ /* 0x000fe4000fffe0ff */
[----:B------:R-:W-:Y:S01]  /*0160*/  IMAD R5, R18, -0x326172a9, RZ ;  /* 0xcd9e8d5712057824 */ /* 0x000fe200078e02ff */
[----:B------:R-:W-:Y:S01]  /*0170*/  LOP3.LUT R2, R2, UR8, RZ, 0x3c, !PT ;  /* 0x0000000802027c12 */ /* 0x000fe2000f8e3cff */
[----:B------:R-:W-:-:S02]  /*0180*/  UIADD3 UR12, UPT, UPT, UR9, 0x76cf5d0a, URZ ;  /* 0x76cf5d0a090c7890 */ /* 0x000fc4000fffe0ff */
[----:B------:R-:W-:Y:S01]  /*0190*/  LOP3.LUT R3, R8, UR9, RZ, 0x3c, !PT ;  /* 0x0000000908037c12 */ /* 0x000fe2000f8e3cff */
[----:B------:R-:W-:Y:S01]  /*01a0*/  UIADD3 UR13, UPT, UPT, UR8, -0x255992d5, URZ ;  /* 0xdaa66d2b080d7890 */ /* 0x000fe2000fffe0ff */
[C---:B------:R-:W-:Y:S01]  /*01b0*/  IMAD.HI.U32 R9, R2.reuse, -0x2daee0ad, RZ ;  /* 0xd2511f5302097827 */ /* 0x040fe200078e00ff */
[----:B------:R-:W-:Y:S02]  /*01c0*/  UIADD3 UR5, UPT, UPT, UR8, 0x78dde6e4, URZ ;  /* 0x78dde6e408057890 */ /* 0x000fe4000fffe0ff */
[----:B------:R-:W-:Y:S01]  /*01d0*/  UIADD3 UR14, UPT, UPT, UR9, -0x56f99767, URZ ;  /* 0xa9066899090e7890 */ /* 0x000fe2000fffe0ff */
[----:B------:R-:W-:Y:S01]  /*01e0*/  IMAD.HI.U32 R4, R3, -0x326172a9, RZ ;  /* 0xcd9e8d5703047827 */ /* 0x000fe200078e00ff */
[----:B------:R-:W-:Y:S01]  /*01f0*/  LOP3.LUT R9, R9, UR10, RZ, 0x3c, !PT ;  /* 0x0000000a09097c12 */ /* 0x000fe2000f8e3cff */
[----:B------:R-:W-:Y:S02]  /*0200*/  UIADD3 UR15, UPT, UPT, UR8, -0x4ab325aa, URZ ;  /* 0xb54cda56080f7890 */ /* 0x000fe4000fffe0ff */
[----:B------:R-:W-:Y:S01]  /*0210*/  IMAD R10, R2, -0x2daee0ad, RZ ;  /* 0xd2511f53020a7824 */ /* 0x000fe200078e02ff */
[----:B------:R-:W-:Y:S01]  /*0220*/  LOP3.LUT R4, R5, UR4, R4, 0x96, !PT ;  /* 0x0000000405047c12 */ /* 0x000fe2000f8e9604 */
[----:B------:R-:W-:Y:S01]  /*0230*/  IMAD R3, R3, -0x326172a9, RZ ;  /* 0xcd9e8d5703037824 */ /* 0x000fe200078e02ff */
[----:B------:R-:W-:Y:S01]  /*0240*/  UIADD3 UR4, UPT, UPT, UR9, 0x32370b8f, URZ ;  /* 0x32370b8f09047890 */ /* 0x000fe2000fffe0ff */
[----:B------:R-:W-:Y:S01]  /*0250*/  IMAD.HI.U32 R2, R9, -0x326172a9, RZ ;  /* 0xcd9e8d5709027827 */ /* 0x000fe200078e00ff */
[----:B------:R-:W-:-:S02]  /*0260*/  UIADD3 UR16, UPT, UPT, UR9, 0x646e171e, URZ ;  /* 0x646e171e09107890 */ /* 0x000fc4000fffe0ff */
[----:B------:R-:W-:Y:S01]  /*0270*/  UIADD3 UR18, UPT, UPT, UR9, 0x1fd5c5a3, URZ ;  /* 0x1fd5c5a309127890 */ /* 0x000fe2000fffe0ff */
[----:B------:R-:W-:Y:S01]  /*0280*/  IMAD.HI.U32 R5, R4, -0x2daee0ad, RZ ;  /* 0xd2511f5304057827 */ /* 0x000fe200078e00ff */
[----:B------:R-:W-:Y:S01]  /*0290*/  LOP3.LUT R2, R3, UR11, R2, 0x96, !PT ;  /* 0x0000000b03027c12 */ /* 0x000fe2000f8e9602 */
[----:B------:R-:W-:Y:S02]  /*02a0*/  UIADD3 UR17, UPT, UPT, UR8, 0x5384540f, URZ ;  /* 0x5384540f08117890 */ /* 0x000fe4000fffe0ff */
[----:B------:R-:W-:Y:S01]  /*02b0*/  UIADD3 UR19, UPT, UPT, UR8, -0xe443238, URZ ;  /* 0xf1bbcdc808137890 */ /* 0x000fe2000fffe0ff */
[----:B------:R-:W-:Y:S01]  /*02c0*/  LOP3.LUT R5, R10, UR12, R5, 0x96, !PT ;  /* 0x0000000c0a057c12 */ /* 0x000fe2000f8e9605 */
[----:B------:R-:W-:Y:S01]  /*02d0*/  IMAD R10, R9, -0x326172a9, RZ ;  /* 0xcd9e8d57090a7824 */ /* 0x000fe200078e02ff */
[----:B------:R-:W-:Y:S01]  /*02e0*/  UIADD3 UR20, UPT, UPT, UR9, -0x695add53, URZ ;  /* 0x96a522ad09147890 */ /* 0x000fe2000fffe0ff */
[----:B------:R-:W-:Y:S01]  /*02f0*/  IMAD R9, R4, -0x2daee0ad, RZ ;  /* 0xd2511f5304097824 */ /* 0x000fe200078e02ff */
[----:B------:R-:W-:Y:S01]  /*0300*/  UIADD3 UR6, UPT, UPT, -UR6, URZ, URZ ;  /* 0x000000ff06067290 */ /* 0x000fe2000fffe1ff */
[----:B------:R-:W-:-:S04]  /*0310*/  IMAD.HI.U32 R4, R2, -0x2daee0ad, RZ ;  /* 0xd2511f5302047827 */ /* 0x000fc800078e00ff */
[----:B------:R-:W-:Y:S01]  /*0320*/  IMAD.HI.U32 R3, R5, -0x326172a9, RZ ;  /* 0xcd9e8d5705037827 */ /* 0x000fe200078e00ff */
[----:B------:R-:W-:Y:S01]  /*0330*/  LOP3.LUT R4, R9, UR4, R4, 0x96, !PT ;  /* 0x0000000409047c12 */ /* 0x000fe2000f8e9604 */
[----:B------:R-:W-:Y:S02]  /*0340*/  UIADD3 UR4, UPT, UPT, UR9, -0x126145ec, URZ ;  /* 0xed9eba1409047890 */ /* 0x000fe4000fffe0ff */
[----:B------:R-:W-:Y:S01]  /*0350*/  IMAD R5, R5, -0x326172a9, RZ ;  /* 0xcd9e8d5705057824 */ /* 0x000fe200078e02ff */
[----:B------:R-:W-:Y:S01]  /*0360*/  LOP3.LUT R3, R10, UR13, R3, 0x96, !PT ;  /* 0x0000000d0a037c12 */ /* 0x000fe2000f8e9603 */
[----:B------:R-:W-:Y:S02]  /*0370*/  IMAD R10, R2, -0x2daee0ad, RZ ;  /* 0xd2511f53020a7824 */ /* 0x000fe400078e02ff */
[----:B------:R-:W-:-:S04]  /*0380*/  IMAD.HI.U32 R2, R4, -0x326172a9, RZ ;  /* 0xcd9e8d5704027827 */ /* 0x000fc800078e00ff */
[----:B------:R-:W-:Y:S01]  /*0390*/  IMAD.HI.U32 R9, R3, -0x2daee0ad, RZ ;  /* 0xd2511f5303097827 */ /* 0x000fe200078e00ff */
[----:B------:R-:W-:Y:S01]  /*03a0*/  LOP3.LUT R2, R5, UR5, R2, 0x96, !PT ;  /* 0x0000000505027c12 */ /* 0x000fe2000f8e9602 */
[----:B------:R-:W-:Y:S02]  /*03b0*/  UMOV UR5, URZ ;  /* 0x000000ff00057c82 */ /* 0x000fe40008000000 */
[----:B------:R-:W-:Y:S01]  /*03c0*/  IMAD R5, R4, -0x326172a9, RZ ;  /* 0xcd9e8d5704057824 */ /* 0x000fe200078e02ff */
[----:B------:R-:W-:Y:S01]  /*03d0*/  LOP3.LUT R9, R10, UR4, R9, 0x96, !PT ;  /* 0x000000040a097c12 */ /* 0x000fe2000f8e9609 */
[----:B------:R-:W-:Y:S01]  /*03e0*/  IMAD R10, R3, -0x2daee0ad, RZ ;  /* 0xd2511f53030a7824 */ /* 0x000fe200078e02ff */
[----:B------:R-:W-:Y:S01]  /*03f0*/  UIADD3 UR4, UPT, UPT, UR8, 0x1715609d, URZ ;  /* 0x1715609d08047890 */ /* 0x000fe2000fffe0ff */
[----:B------:R-:W-:-:S04]  /*0400*/  IMAD.HI.U32 R3, R2, -0x2daee0ad, RZ ;  /* 0xd2511f5302037827 */ /* 0x000fc800078e00ff */
[----:B------:R-:W-:Y:S01]  /*0410*/  IMAD.HI.U32 R4, R9, -0x326172a9, RZ ;  /* 0xcd9e8d5709047827 */ /* 0x000fe200078e00ff */
[----:B------:R-:W-:-:S03]  /*0420*/  LOP3.LUT R3, R10, UR14, R3, 0x96, !PT ;  /* 0x0000000e0a037c12 */ /* 0x000fc6000f8e9603 */
[----:B------:R-:W-:Y:S01]  /*0430*/  IMAD R10, R2, -0x2daee0ad, RZ ;  /* 0xd2511f53020a7824 */ /* 0x000fe200078e02ff */
[----:B------:R-:W-:Y:S01]  /*0440*/  LOP3.LUT R4, R5, UR4, R4, 0x96, !PT ;  /* 0x0000000405047c12 */ /* 0x000fe2000f8e9604 */
[----:B------:R-:W-:Y:S01]  /*0450*/  IMAD R9, R9, -0x326172a9, RZ ;  /* 0xcd9e8d5709097824 */ /* 0x000fe200078e02ff */
[----:B------:R-:W-:Y:S01]  /*0460*/  UIADD3 UR4, UPT, UPT, UR9, -0x24c28bd8, URZ ;  /* 0xdb3d742809047890 */ /* 0x000fe2000fffe0ff */
[----:B------:R-:W-:-:S04]  /*0470*/  IMAD.HI.U32 R2, R3, -0x326172a9, RZ ;  /* 0xcd9e8d5703027827 */ /* 0x000fc800078e00ff */
[----:B------:R-:W-:Y:S01]  /*0480*/  IMAD.HI.U32 R5, R4, -0x2daee0ad, RZ ;  /* 0xd2511f5304057827 */ /* 0x000fe200078e00ff */
[----:B------:R-:W-:-:S03]  /*0490*/  LOP3.LUT R2, R9, UR15, R2, 0x96, !PT ;  /* 0x0000000f09027c12 */ /* 0x000fc6000f8e9602 */
[----:B------:R-:W-:Y:S01]  /*04a0*/  IMAD R9, R4, -0x2daee0ad, RZ ;  /* 0xd2511f5304097824 */ /* 0x000fe200078e02ff */
[----:B------:R-:W-:Y:S01]  /*04b0*/  LOP3.LUT R5, R10, UR16, R5, 0x96, !PT ;  /* 0x000000100a057c12 */ /* 0x000fe2000f8e9605 */
[----:B------:R-:W-:-:S04]  /*04c0*/  IMAD.HI.U32 R4, R2, -0x2daee0ad, RZ ;  /* 0xd2511f5302047827 */ /* 0x000fc800078e00ff */
[----:B------:R-:W-:Y:S01]  /*04d0*/  IMAD R10, R3, -0x326172a9, RZ ;  /* 0xcd9e8d57030a7824 */ /* 0x000fe200078e02ff */
[----:B------:R-:W-:Y:S01]  /*04e0*/  LOP3.LUT R4, R9, UR18, R4, 0x96, !PT ;  /* 0x0000001209047c12 */ /* 0x000fe2000f8e9604 */
[----:B------:R-:W-:-:S04]  /*04f0*/  IMAD.HI.U32 R3, R5, -0x326172a9, RZ ;  /* 0xcd9e8d5705037827 */ /* 0x000fc800078e00ff */
[----:B------:R-:W-:Y:S01]  /*0500*/  IMAD R5, R5, -0x326172a9, RZ ;  /* 0xcd9e8d5705057824 */ /* 0x000fe200078e02ff */
[----:B------:R-:W-:Y:S01]  /*0510*/  LOP3.LUT R3, R10, UR17, R3, 0x96, !PT ;  /* 0x000000110a037c12 */ /* 0x000fe2000f8e9603 */
[----:B------:R-:W-:Y:S02]  /*0520*/  IMAD R10, R2, -0x2daee0ad, RZ ;  /* 0xd2511f53020a7824 */ /* 0x000fe400078e02ff */
[----:B------:R-:W-:-:S04]  /*0530*/  IMAD.HI.U32 R2, R4, -0x326172a9, RZ ;  /* 0xcd9e8d5704027827 */ /* 0x000fc800078e00ff */
[----:B------:R-:W-:Y:S01]  /*0540*/  IMAD.HI.U32 R9, R3, -0x2daee0ad, RZ ;  /* 0xd2511f5303097827 */ /* 0x000fe200078e00ff */
[----:B------:R-:W-:-:S03]  /*0550*/  LOP3.LUT R2, R5, UR19, R2, 0x96, !PT ;  /* 0x0000001305027c12 */ /* 0x000fc6000f8e9602 */
[----:B------:R-:W-:Y:S01]  /*0560*/  IMAD R3, R3, -0x2daee0ad, RZ ;  /* 0xd2511f5303037824 */ /* 0x000fe200078e02ff */
[----:B------:R-:W-:Y:S01]  /*0570*/  LOP3.LUT R17, R10, UR4, R9, 0x96, !PT ;  /* 0x000000040a117c12 */ /* 0x000fe2000f8e9609 */
[----:B------:R-:W-:Y:S01]  /*0580*/  IMAD.WIDE.U32 R10, R2, -0x2daee0ad, RZ ;  /* 0xd2511f53020a7825 */ /* 0x000fe200078e00ff */
[----:B------:R-:W-:-:S03]  /*0590*/  UIADD3 UR4, UPT, UPT, UR8, -0x700cb87f, URZ ;  /* 0x8ff3478108047890 */ /* 0x000fc6000fffe0ff */
[----:B------:R-:W-:Y:S01]  /*05a0*/  IMAD R5, R4, -0x326172a9, RZ ;  /* 0xcd9e8d5704057824 */ /* 0x000fe200078e02ff */
[----:B------:R-:W-:Y:S01]  /*05b0*/  LOP3.LUT R11, R3, UR20, R11, 0x96, !PT ;  /* 0x00000014030b7c12 */ /* 0x000fe2000f8e960b */
[----:B------:R-:W-:-:S04]  /*05c0*/  IMAD.HI.U32 R16, R17, -0x326172a9, RZ ;  /* 0xcd9e8d5711107827 */ /* 0x000fc800078e00ff */
[----:B------:R-:W-:Y:S01]  /*05d0*/  IMAD.MOV.U32 R9, RZ, RZ, RZ ;  /* 0x000000ffff097224 */ /* 0x000fe200078e00ff */
[----:B------:R-:W-:Y:S01]  /*05e0*/  LOP3.LUT R16, R5, UR4, R16, 0x96, !PT ;  /* 0x0000000405107c12 */ /* 0x000fe2000f8e9610 */
[----:B------:R-:W-:Y:S01]  /*05f0*/  IMAD R17, R17, -0x326172a9, RZ ;  /* 0xcd9e8d5711117824 */ /* 0x000fe200078e02ff */
[----:B------:R-:W-:-:S06]  /*0600*/  UMOV UR4, URZ ;  /* 0x000000ff00047c82 */ /* 0x000fcc0008000000 */
.L_x_6:
[----:B------:R-:W-:Y:S01]  /*0610*/  UISETP.NE.AND UP0, UPT, UR5, 0x1, UPT ;  /* 0x000000010500788c */ /* 0x000fe2000bf05270 */
[----:B------:R-:W-:Y:S01]  /*0620*/  IMAD.MOV.U32 R5, RZ, RZ, R11 ;  /* 0x000000ffff057224 */ /* 0x000fe200078e000b */
[----:B------:R-:W-:Y:S01]  /*0630*/  UMOV UR7, UR5 ;  /* 0x0000000500077c82 */ /* 0x000fe20008000000 */
[----:B------:R-:W-:Y:S01]  /*0640*/  IMAD.MOV.U32 R2, RZ, RZ, R17 ;  /* 0x000000ffff027224 */ /* 0x000fe200078e0011 */
[----:B------:R-:W-:-:S05]  /*0650*/  UMOV UR5, 0x3 ;  /* 0x0000000300057882 */ /* 0x000fca0000000000 */
[----:B------:R-:W-:Y:S05]  /*0660*/  BRA.U !UP0, `(.L_x_1) ;  /* 0x0000000908347547 */ /* 0x000fea000b800000 */
[----:B------:R-:W-:-:S09]  /*0670*/  UISETP.NE.AND UP0, UPT, UR7, 0x3, UPT ;  /* 0x000000030700788c */ /* 0x000fd2000bf05270 */
[----:B------:R-:W-:Y:S05]  /*0680*/  BRA.U !UP0, `(.L_x_2) ;  /* 0x0000000508287547 */ /* 0x000fea000b800000 */
[----:B------:R-:W-:-:S09]  /*0690*/  UISETP.NE.AND UP0, UPT, UR7, 0x2, UPT ;  /* 0x000000020700788c */ /* 0x000fd2000bf05270 */
[----:B------:R-:W-:Y:S05]  /*06a0*/  BRA.U UP0, `(.L_x_3) ;  /* 0x00000005000c7547 */ /* 0x000fea000b800000 */
[----:B------:R-:W-:-:S04]  /*06b0*/  UIADD3 UR4, UPT, UPT, UR4, 0x1, URZ ;  /* 0x0000000104047890 */ /* 0x000fc8000fffe0ff */
[----:B------:R-:W-:Y:S02]  /*06c0*/  UISETP.NE.AND UP0, UPT, UR4, URZ, UPT ;  /* 0x000000ff0400728c */ /* 0x000fe4000bf05270 */
[----:B------:R-:W-:-:S06]  /*06d0*/  UIMAD.WIDE.U32 UR22, UR4, -0x2daee0ad, URZ ;  /* 0xd2511f53041678a5 */ /* 0x000fcc000f8e00ff */
[----:B------:R-:W-:Y:S02]  /*06e0*/  IMAD.U32 R14, RZ, RZ, UR22 ;  /* 0x00000016ff0e7e24 */ /* 0x000fe4000f8e00ff */
[----:B------:R-:W-:Y:S01]  /*06f0*/  IMAD.U32 R15, RZ, RZ, UR23 ;  /* 0x00000017ff0f7e24 */ /* 0x000fe2000f8e00ff */
[----:B------:R-:W-:Y:S06]  /*0700*/  BRA.U UP0, `(.L_x_4) ;  /* 0x0000000100207547 */ /* 0x000fec000b800000 */
[----:B------:R-:W-:-:S05]  /*0710*/  VIADD R9, R9, 0x1 ;  /* 0x0000000109097836 */ /* 0x000fca0000000000 */
[----:B------:R-:W-:-:S13]  /*0720*/  ISETP.NE.AND P0, PT, R9, RZ, PT ;  /* 0x000000ff0900720c */ /* 0x000fda0003f05270 */
[----:B------:R-:W-:Y:S02]  /*0730*/  @!P0 VIADD R18, R18, 0x1 ;  /* 0x0000000112128836 */ /* 0x000fe40000000000 */
[----:B------:R-:W-:Y:S02]  /*0740*/  @!P0 VIADD R2, R8, 0x1 ;  /* 0x0000000108028836 */ /* 0x000fe40000000000 */
[----:B------:R-:W-:Y:S01]  /*0750*/  @!P0 IMAD.MOV.U32 R9, RZ, RZ, RZ ;  /* 0x000000ffff098224 */ /* 0x000fe200078e00ff */
[----:B------:R-:W-:-:S13]  /*0760*/  ISETP.NE.AND P1, PT, R18, RZ, !P0 ;  /* 0x000000ff1200720c */ /* 0x000fda0004725270 */
[----:B------:R-:W-:-:S04]  /*0770*/  @P1 IMAD.MOV R2, RZ, RZ, R8 ;  /* 0x000000ffff021224 */ /* 0x000fc800078e0208 */
[----:B------:R-:W-:-:S07]  /*0780*/  @!P0 IMAD.MOV.U32 R8, RZ, RZ, R2 ;  /* 0x000000ffff088224 */ /* 0x000fce00078e0002 */
.L_x_4:
[----:B------:R-:W-:Y:S01]  /*0790*/  IMAD.WIDE.U32 R16, R18, -0x326172a9, RZ ;  /* 0xcd9e8d5712107825 */ /* 0x000fe200078e00ff */
[----:B------:R-:W-:Y:S01]  /*07a0*/  LOP3.LUT R2, R8, UR9, R15, 0x96, !PT ;  /* 0x0000000908027c12 */ /* 0x000fe2000f8e960f */
[----:B------:R-:W-:Y:S02]  /*07b0*/  UIADD3 UR5, UPT, UPT, UR8, -0x61c88647, URZ ;  /* 0x9e3779b908057890 */ /* 0x000fe4000fffe0ff */
[----:B------:R-:W-:Y:S01]  /*07c0*/  UIADD3 UR7, UPT, UPT, UR9, -0x126145ec, URZ ;  /* 0xed9eba1409077890 */ /* 0x000fe2000fffe0ff */
[----:B------:R-:W-:Y:S01]  /*07d0*/  LOP3.LUT R4, R9, UR8, R17, 0x96, !PT ;  /* 0x0000000809047c12 */ /* 0x000fe2000f8e9611 */
[----:B------:R-:W-:-:S04]  /*07e0*/  IMAD.WIDE.U32 R2, R2, -0x326172a9, RZ ;  /* 0xcd9e8d5702027825 */ /* 0x000fc800078e00ff */
[----:B------:R-:W-:Y:S01]  /*07f0*/  IMAD.WIDE.U32 R4, R4, -0x2daee0ad, RZ ;  /* 0xd2511f5304047825 */ /* 0x000fe200078e00ff */
[----:B------:R-:W-:Y:S01]  /*0800*/  LOP3.LUT R15, R16, UR5, R3, 0x96, !PT ;  /* 0x00000005100f7c12 */ /* 0x000fe2000f8e9603 */
[----:B------:R-:W-:-:S03]  /*0810*/  UIADD3 UR5, UPT, UPT, UR9, 0x32370b8f, URZ ;  /* 0x32370b8f09057890 */ /* 0x000fc6000fffe0ff */
[----:B------:R-:W-:Y:S01]  /*0820*/  LOP3.LUT R16, R14, UR10, R5, 0x96, !PT ;  /* 0x0000000a0e107c12 */ /* 0x000fe2000f8e9605 */
[----:B------:R-:W-:-:S04]  /*0830*/  IMAD.WIDE.U32 R14, R15, -0x2daee0ad, RZ ;  /* 0xd2511f530f0e7825 */ /* 0x000fc800078e00ff */
[----:B------:R-:W-:Y:S01]  /*0840*/  IMAD.WIDE.U32 R16, R16, -0x326172a9, RZ ;  /* 0xcd9e8d5710107825 */ /* 0x000fe200078e00ff */
[----:B------:R-:W-:-:S04]  /*0850*/  LOP3.LUT R3, R4, UR12, R15, 0x96, !PT ;  /* 0x0000000c04037c12 */ /* 0x000fc8000f8e960f */
[----:B------:R-:W-:Y:S01]  /*0860*/  LOP3.LUT R4, R2, UR11, R17, 0x96, !PT ;  /* 0x0000000b02047c12 */ /* 0x000fe2000f8e9611 */
[----:B------:R-:W-:-:S04]  /*0870*/  IMAD.WIDE.U32 R2, R3, -0x326172a9, RZ ;  /* 0xcd9e8d5703027825 */ /* 0x000fc800078e00ff */
[----:B------:R-:W-:Y:S01]  /*0880*/  IMAD.WIDE.U32 R4, R4, -0x2daee0ad, RZ ;  /* 0xd2511f5304047825 */ /* 0x000fe200078e00ff */
[----:B------:R-:W-:-:S04]  /*0890*/  LOP3.LUT R15, R16, UR13, R3, 0x96, !PT ;  /* 0x0000000d100f7c12 */ /* 0x000fc8000f8e9603 */
[----:B------:R-:W-:Y:S01]  /*08a0*/  LOP3.LUT R16, R14, UR5, R5, 0x96, !PT ;  /* 0x000000050e107c12 */ /* 0x000fe2000f8e9605 */
[----:B------:R-:W-:Y:S01]  /*08b0*/  IMAD.WIDE.U32 R14, R15, -0x2daee0ad, RZ ;  /* 0xd2511f530f0e7825 */ /* 0x000fe200078e00ff */
[----:B------:R-:W-:-:S03]  /*08c0*/  UIADD3 UR5, UPT, UPT, UR8, 0x78dde6e4, URZ ;  /* 0x78dde6e408057890 */ /* 0x000fc6000fffe0ff */
[----:B------:R-:W-:Y:S01]  /*08d0*/  IMAD.WIDE.U32 R16, R16, -0x326172a9, RZ ;  /* 0xcd9e8d5710107825 */ /* 0x000fe200078e00ff */
[----:B------:R-:W-:-:S04]  /*08e0*/  LOP3.LUT R3, R4, UR7, R15, 0x96, !PT ;  /* 0x0000000704037c12 */ /* 0x000fc8000f8e960f */
[----:B------:R-:W-:Y:S01]  /*08f0*/  LOP3.LUT R4, R2, UR5, R17, 0x96, !PT ;  /* 0x0000000502047c12 */ /* 0x000fe2000f8e9611 */
[----:B------:R-:W-:Y:S01]  /*0900*/  UIADD3 UR5, UPT, UPT, UR8, 0x1715609d, URZ ;  /* 0x1715609d08057890 */ /* 0x000fe2000fffe0ff */
[----:B------:R-:W-:-:S04]  /*0910*/  IMAD.WIDE.U32 R2, R3, -0x326172a9, RZ ;  /* 0xcd9e8d5703027825 */ /* 0x000fc800078e00ff */
[----:B------:R-:W-:Y:S01]  /*0920*/  IMAD.WIDE.U32 R4, R4, -0x2daee0ad, RZ ;  /* 0xd2511f5304047825 */ /* 0x000fe200078e00ff */
[----:B------:R-:W-:Y:S01]  /*0930*/  LOP3.LUT R15, R16, UR5, R3, 0x96, !PT ;  /* 0x00000005100f7c12 */ /* 0x000fe2000f8e9603 */
[----:B------:R-:W-:-:S03]  /*0940*/  UIADD3 UR5, UPT, UPT, UR9, -0x24c28bd8, URZ ;  /* 0xdb3d742809057890 */ /* 0x000fc6000fffe0ff */
        /* <DEDUP_REMOVED lines=9> */
[----:B------:R-:W-:-:S04]  /*09e0*/  IMAD.WIDE.U32 R14, R15, -0x2daee0ad, RZ ;  /* 0xd2511f530f0e7825 */ /* 0x000fc800078e00ff */
[----:B------:R-:W-:Y:S01]  /*09f0*/  IMAD.WIDE.U32 R16, R16, -0x326172a9, RZ ;  /* 0xcd9e8d5710107825 */ /* 0x000fe200078e00ff */
[----:B------:R-:W-:Y:S01]  /*0a00*/  LOP3.LUT R3, R4, UR5, R15, 0x96, !PT ;  /* 0x0000000504037c12 */ /* 0x000fe2000f8e960f */
[----:B------:R-:W-:-:S03]  /*0a10*/  UIADD3 UR5, UPT, UPT, UR8, -0x700cb87f, URZ ;  /* 0x8ff3478108057890 */ /* 0x000fc6000fffe0ff */
[----:B------:R-:W-:Y:S01]  /*0a20*/  LOP3.LUT R4, R2, UR19, R17, 0x96, !PT ;  /* 0x0000001302047c12 */ /* 0x000fe2000f8e9611 */
[----:B------:R-:W-:-:S04]  /*0a30*/  IMAD.WIDE.U32 R2, R3, -0x326172a9, RZ ;  /* 0xcd9e8d5703027825 */ /* 0x000fc800078e00ff */
[----:B------:R-:W-:Y:S01]  /*0a40*/  IMAD.WIDE.U32 R4, R4, -0x2daee0ad, RZ ;  /* 0xd2511f5304047825 */ /* 0x000fe200078e00ff */
[----:B------:R-:W-:Y:S01]  /*0a50*/  LOP3.LUT R16, R16, UR5, R3, 0x96, !PT ;  /* 0x0000000510107c12 */ /* 0x000fe2000f8e9603 */
[----:B------:R-:W-:Y:S02]  /*0a60*/  UMOV UR5, URZ ;  /* 0x000000ff00057c82 */ /* 0x000fe40008000000 */
[----:B------:R-:W-:Y:S01]  /*0a70*/  IMAD.MOV.U32 R17, RZ, RZ, R2 ;  /* 0x000000ffff117224 */ /* 0x000fe200078e0002 */
[----:B------:R-:W-:Y:S01]  /*0a80*/  LOP3.LUT R14, R14, UR20, R5, 0x96, !PT ;  /* 0x000000140e0e7c12 */ /* 0x000fe2000f8e9605 */
[----:B------:R-:W-:Y:S02]  /*0a90*/  IMAD.MOV.U32 R5, RZ, RZ, R10 ;  /* 0x000000ffff057224 */ /* 0x000fe400078e000a */
[----:B------:R-:W-:Y:S02]  /*0aa0*/  IMAD.MOV.U32 R2, RZ, RZ, R11 ;  /* 0x000000ffff027224 */ /* 0x000fe400078e000b */
[----:B------:R-:W-:-:S02]  /*0ab0*/  IMAD.MOV.U32 R10, RZ, RZ, R4 ;  /* 0x000000ffff0a7224 */ /* 0x000fc400078e0004 */
[----:B------:R-:W-:Y:S01]  /*0ac0*/  IMAD.MOV.U32 R11, RZ, RZ, R14 ;  /* 0x000000ffff0b7224 */ /* 0x000fe200078e000e */
[----:B------:R-:W-:Y:S06]  /*0ad0*/  BRA `(.L_x_1) ;  /* 0x0000000400187947 */ /* 0x000fec0003800000 */
.L_x_3:
[----:B------:R-:W-:Y:S01]  /*0ae0*/  ISETP.NE.AND P0, PT, RZ, UR7, PT ;  /* 0x00000007ff007c0c */ /* 0x000fe2000bf05270 */
[----:B------:R-:W-:Y:S01]  /*0af0*/  IMAD.MOV.U32 R2, RZ, RZ, R16 ;  /* 0x000000ffff027224 */ /* 0x000fe200078e0010 */
[----:B------:R-:W-:Y:S02]  /*0b00*/  UIADD3 UR5, UPT, UPT, UR7, 0x2, URZ ;  /* 0x0000000207057890 */ /* 0x000fe4000fffe0ff */
[----:B------:R-:W-:Y:S01]  /*0b10*/  SEL R5, R17, R16, !P0 ;  /* 0x0000001011057207 */ /* 0x000fe20004000000 */
[----:B------:R-:W-:Y:S09]  /*0b20*/  BRA `(.L_x_1) ;  /* 0x0000000400047947 */ /* 0x000ff20003800000 */
.L_x_2:
        /* <DEDUP_REMOVED lines=14> */
.L_x_5:
        /* <DEDUP_REMOVED lines=45> */
[----:B------:R-:W-:Y:S02]  /*0ee0*/  UMOV UR5, 0x1 ;  /* 0x0000000100057882 */ /* 0x000fe40000000000 */
[----:B------:R-:W-:Y:S01]  /*0ef0*/  IMAD.MOV.U32 R17, RZ, RZ, R16 ;  /* 0x000000ffff117224 */ /* 0x000fe200078e0010 */
[----:B------:R-:W-:Y:S01]  /*0f00*/  LOP3.LUT R11, R2, UR20, R15, 0x96, !PT ;  /* 0x00000014020b7c12 */ /* 0x000fe2000f8e960f */
[----:B------:R-:W-:Y:S02]  /*0f10*/  IMAD.MOV.U32 R2, RZ, RZ, R10 ;  /* 0x000000ffff027224 */ /* 0x000fe400078e000a */
[----:B------:R-:W-:Y:S02]  /*0f20*/  IMAD.MOV.U32 R10, RZ, RZ, R14 ;  /* 0x000000ffff0a7224 */ /* 0x000fe400078e000e */
[----:B------:R-:W-:-:S07]  /*0f30*/  IMAD.MOV.U32 R16, RZ, RZ, R5 ;  /* 0x000000ffff107224 */ /* 0x000fce00078e0005 */
.L_x_1:
[----:B------:R-:W-:Y:S01]  /*0f40*/  I2FP.F32.U32 R2, R2 ;  /* 0x0000000200027245 */ /* 0x000fe20000201000 */
[----:B------:R-:W-:Y:S01]  /*0f50*/  IMAD.MOV.U32 R4, RZ, RZ, 0x2f800000 ;  /* 0x2f800000ff047424 */ /* 0x000fe200078e00ff */
[----:B------:R-:W-:Y:S01]  /*0f60*/  I2FP.F32.U32 R3, R5 ;  /* 0x0000000500037245 */ /* 0x000fe20000201000 */
[----:B------:R-:W-:Y:S02]  /*0f70*/  UIADD3 UR6, UPT, UPT, UR6, 0x1, URZ ;  /* 0x0000000106067890 */ /* 0x000fe4000fffe0ff */
[-C--:B------:R-:W-:Y:S02]  /*0f80*/  FFMA R2, R2, R4.reuse, 1.1641532182693481445e-10 ;  /* 0x2f00000002027423 */ /* 0x080fe40000000004 */
[----:B------:R-:W-:Y:S01]  /*0f90*/  FFMA R3, R3, R4, 1.1641532182693481445e-10 ;  /* 0x2f00000003037423 */ /* 0x000fe20000000004 */
[----:B------:R-:W-:Y:S01]  /*0fa0*/  UISETP.NE.AND UP0, UPT, UR6, URZ, UPT ;  /* 0x000000ff0600728c */ /* 0x000fe2000bf05270 */
[----:B------:R-:W-:-:S04]  /*0fb0*/  FMUL R2, R2, R2 ;  /* 0x0000000202027220 */ /* 0x000fc80000400000 */
[----:B------:R-:W-:-:S06]  /*0fc0*/  FFMA R2, R3, R3, R2 ;  /* 0x0000000303027223 */ /* 0x000fcc0000000002 */
[----:B------:R-:W1:Y:S02]  /*0fd0*/  F2I.TRUNC.NTZ R2, R2 ;  /* 0x0000000200027305 */ /* 0x000e64000020f100 */
[----:B-1----:R-:W-:-:S04]  /*0fe0*/  IADD3 R3, PT, PT, -R2, 0x1, RZ ;  /* 0x0000000102037810 */ /* 0x002fc80007ffe1ff */
[----:B------:R-:W-:-:S04]  /*0ff0*/  IADD3 R12, P0, PT, R3, R12, RZ ;  /* 0x0000000c030c7210 */ /* 0x000fc80007f1e0ff */
[----:B------:R-:W-:Y:S01]  /*1000*/  LEA.HI.X.SX32 R13, R3, R13, 0x1, P0 ;  /* 0x0000000d030d7211 */ /* 0x000fe200000f0eff */
[----:B------:R-:W-:Y:S08]  /*1010*/  BRA.U UP0, `(.L_x_6) ;  /* 0xfffffff5007c7547 */ /* 0x000ff0000b83ffff */
[----:B------:R1:W-:Y:S02]  /*1020*/  STS.64 [R6], R12 ;  /* 0x0000000c06007388 */ /* 0x0003e40000000a00 */
.L_x_0:
[----:B------:R-:W-:Y:S06]  /*1030*/  BAR.SYNC.DEFER_BLOCKING 0x0 ;  /* 0x0000000000007b1d */ /* 0x000fec0000010000 */
[----:B------:R-:W2:Y:S04]  /*1040*/  LDS.64 R2, [R6] ;  /* 0x0000000006027984 */ /* 0x000ea80000000a00 */
[----:B--2---:R-:W2:Y:S04]  /*1050*/  SHFL.DOWN PT, R9, R2, 0x10, 0x1f ;  /* 0x0a001f0002097f89 */ /* 0x004ea800000e0000 */
[----:B------:R-:W3:Y:S01]  /*1060*/  SHFL.DOWN PT, R5, R3, 0x10, 0x1f ;  /* 0x0a001f0003057f89 */ /* 0x000ee200000e0000 */
[----:B--2---:R-:W-:-:S05]  /*1070*/  IADD3 R4, P0, PT, R2, R9, RZ ;  /* 0x0000000902047210 */ /* 0x004fca0007f1e0ff */
[----:B---3--:R-:W-:Y:S01]  /*1080*/  IMAD.X R5, R3, 0x1, R5, P0 ;  /* 0x0000000103057824 */ /* 0x008fe200000e0605 */
[----:B------:R-:W2:Y:S04]  /*1090*/  SHFL.DOWN PT, R11, R4, 0x8, 0x1f ;  /* 0x09001f00040b7f89 */ /* 0x000ea800000e0000 */
[----:B------:R-:W3:Y:S01]  /*10a0*/  SHFL.DOWN PT, R9, R5, 0x8, 0x1f ;  /* 0x09001f0005097f89 */ /* 0x000ee200000e0000 */
[----:B--2---:R-:W-:-:S05]  /*10b0*/  IADD3 R8, P0, PT, R11, R4, RZ ;  /* 0x000000040b087210 */ /* 0x004fca0007f1e0ff */
[----:B---3--:R-:W-:Y:S01]  /*10c0*/  IMAD.X R9, R9, 0x1, R5, P0 ;  /* 0x0000000109097824 */ /* 0x008fe200000e0605 */
[----:B-1----:R-:W1:Y:S04]  /*10d0*/  SHFL.DOWN PT, R13, R8, 0x4, 0x1f ;  /* 0x08801f00080d7f89 */ /* 0x002e6800000e0000 */
[----:B------:R-:W2:Y:S01]  /*10e0*/  SHFL.DOWN PT, R11, R9, 0x4, 0x1f ;  /* 0x08801f00090b7f89 */ /* 0x000ea200000e0000 */
[----:B-1----:R-:W-:-:S05]  /*10f0*/  IADD3 R10, P0, PT, R13, R8, RZ ;  /* 0x000000080d0a7210 */ /* 0x002fca0007f1e0ff */
[----:B--2---:R-:W-:Y:S01]  /*1100*/  IMAD.X R11, R11, 0x1, R9, P0 ;  /* 0x000000010b0b7824 */ /* 0x004fe200000e0609 */
[----:B------:R-:W1:Y:S01]  /*1110*/  SHFL.DOWN PT, R13, R10, 0x2, 0x1f ;  /* 0x08401f000a0d7f89 */ /* 0x000e6200000e0000 */
[----:B------:R-:W-:-:S03]  /*1120*/  LOP3.LUT P0, RZ, R7, 0x1f, RZ, 0xc0, !PT ;  /* 0x0000001f07ff7812 */ /* 0x000fc6000780c0ff */
[----:B------:R-:W2:Y:S10]  /*1130*/  SHFL.DOWN PT, R3, R11, 0x2, 0x1f ;  /* 0x08401f000b037f89 */ /* 0x000eb400000e0000 */
[----:B------:R-:W3:Y:S01]  /*1140*/  @!P0 S2R R15, SR_CgaCtaId ;  /* 0x00000000000f8919 */ /* 0x000ee20000008800 */
[----:B------:R-:W-:-:S05]  /*1150*/  @!P0 MOV R8, 0x400 ;  /* 0x0000040000088802 */ /* 0x000fca0000000f00 */
[----:B------:R-:W-:Y:S01]  /*1160*/  @!P0 VIADD R8, R8, 0x2000 ;  /* 0x0000200008088836 */ /* 0x000fe20000000000 */
[----:B-1----:R-:W-:-:S05]  /*1170*/  IADD3 R4, P1, PT, R13, R10, RZ ;  /* 0x0000000a0d047210 */ /* 0x002fca0007f3e0ff */
[----:B--2---:R-:W-:Y:S01]  /*1180*/  IMAD.X R5, R3, 0x1, R11, P1 ;  /* 0x0000000103057824 */ /* 0x004fe200008e060b */
[----:B------:R-:W1:Y:S01]  /*1190*/  SHFL.DOWN PT, R13, R4, 0x1, 0x1f ;  /* 0x08201f00040d7f89 */ /* 0x000e6200000e0000 */
[----:B------:R-:W-:-:S03]  /*11a0*/  ISETP.NE.AND P1, PT, R7, RZ, PT ;  /* 0x000000ff0700720c */ /* 0x000fc60003f25270 */
[----:B------:R-:W2:Y:S01]  /*11b0*/  SHFL.DOWN PT, R3, R5, 0x1, 0x1f ;  /* 0x08201f0005037f89 */ /* 0x000ea200000e0000 */
[----:B---3--:R-:W-:-:S04]  /*11c0*/  @!P0 LEA R8, R15, R8, 0x18 ;  /* 0x000000080f088211 */ /* 0x008fc800078ec0ff */
[----:B------:R-:W-:Y:S02]  /*11d0*/  @!P0 LEA.HI R7, R7, R8, RZ, 0x1e ;  /* 0x0000000807078211 */ /* 0x000fe400078ff0ff */
[----:B-1----:R-:W-:-:S05]  /*11e0*/  IADD3 R2, P2, PT, R13, R4, RZ ;  /* 0x000000040d027210 */ /* 0x002fca0007f5e0ff */
[----:B--2---:R-:W-:-:S05]  /*11f0*/  IMAD.X R3, R3, 0x1, R5, P2 ;  /* 0x0000000103037824 */ /* 0x004fca00010e0605 */
[----:B------:R1:W-:Y:S04]  /*1200*/  STS.64 [R6], R2 ;  /* 0x0000000206007388 */ /* 0x0003e80000000a00 */
[----:B------:R1:W-:Y:S01]  /*1210*/  @!P0 STS.64 [R7], R2 ;  /* 0x0000000207008388 */ /* 0x0003e20000000a00 */
[----:B------:R-:W-:Y:S06]  /*1220*/  BAR.SYNC.DEFER_BLOCKING 0x0 ;  /* 0x0000000000007b1d */ /* 0x000fec0000010000 */
[----:B------:R-:W-:Y:S05]  /*1230*/  @P1 EXIT ;  /* 0x000000000000194d */ /* 0x000fea0003800000 */
[----:B------:R-:W2:Y:S01]  /*1240*/  S2UR UR5, SR_CgaCtaId ;  /* 0x00000000000579c3 */ /* 0x000ea20000008800 */
[----:B------:R-:W-:Y:S02]  /*1250*/  UMOV UR4, 0x400 ;  /* 0x0000040000047882 */ /* 0x000fe40000000000 */
[----:B--2---:R-:W-:-:S09]  /*1260*/  ULEA UR4, UR5, UR4, 0x18 ;  /* 0x0000000405047291 */ /* 0x004fd2000f8ec0ff */
[----:B01----:R-:W-:Y:S04]  /*1270*/  LDS.128 R4, [UR4+0x2000] ;  /* 0x00200004ff047984 */ /* 0x003fe80008000c00 */
[----:B------:R-:W0:Y:S04]  /*1280*/  LDS.128 R8, [UR4+0x2010] ;  /* 0x00201004ff087984 */ /* 0x000e280008000c00 */
[----:B------:R-:W1:Y:S04]  /*1290*/  LDS.128 R24, [UR4+0x2020] ;  /* 0x00202004ff187984 */ /* 0x000e680008000c00 */
[----:B------:R-:W2:Y:S04]  /*12a0*/  LDS.128 R20, [UR4+0x2030] ;  /* 0x00203004ff147984 */ /* 0x000ea80008000c00 */
[----:B------:R-:W3:Y:S04]  /*12b0*/  LDS.128 R16, [UR4+0x2040] ;  /* 0x00204004ff107984 */ /* 0x000ee80008000c00 */
[----:B------:R-:W4:Y:S01]  /*12c0*/  LDS.128 R12, [UR4+0x2050] ;  /* 0x00205004ff0c7984 */ /* 0x000f220008000c00 */
[----:B0-----:R-:W-:-:S04]  /*12d0*/  IADD3 R3, P0, P1, R8, R4, R6 ;  /* 0x0000000408037210 */ /* 0x001fc8000791e006 */
[----:B------:R-:W-:Y:S02]  /*12e0*/  IADD3.X R9, PT, PT, R9, R5, R7, P0, P1 ;  /* 0x0000000509097210 */ /* 0x000fe400007e2407 */
[----:B-1----:R-:W-:Y:S01]  /*12f0*/  IADD3 R3, P0, P1, R24, R3, R10 ;  /* 0x0000000318037210 */ /* 0x002fe2000791e00a */
[----:B------:R-:W0:Y:S03]  /*1300*/  LDS.128 R4, [UR4+0x2060] ;  /* 0x00206004ff047984 */ /* 0x000e260008000c00 */
[----:B------:R-:W-:Y:S02]  /*1310*/  IADD3.X R25, PT, PT, R25, R9, R11, P0, P1 ;  /* 0x0000000919197210 */ /* 0x000fe400007e240b */
[----:B--2---:R-:W-:Y:S01]  /*1320*/  IADD3 R3, P0, P1, R20, R3, R26 ;  /* 0x0000000314037210 */ /* 0x004fe2000791e01a */
[----:B------:R-:W1:Y:S03]  /*1330*/  LDS.128 R8, [UR4+0x2070] ;  /* 0x00207004ff087984 */ /* 0x000e660008000c00 */
[----:B------:R-:W-:-:S02]  /*1340*/  IADD3.X R21, PT, PT, R21, R25, R27, P0, P1 ;  /* 0x0000001915157210 */ /* 0x000fc400007e241b */
[----:B---3--:R-:W-:Y:S01]  /*1350*/  IADD3 R3, P0, P1, R16, R3, R22 ;  /* 0x0000000310037210 */ /* 0x008fe2000791e016 */
[----:B------:R-:W2:Y:S03]  /*1360*/  LDS.128 R24, [UR4+0x2080] ;  /* 0x00208004ff187984 */ /* 0x000ea60008000c00 */
[----:B------:R-:W-:Y:S02]  /*1370*/  IADD3.X R17, PT, PT, R17, R21, R23, P0, P1 ;  /* 0x0000001511117210 */ /* 0x000fe400007e2417 */
[----:B----4-:R-:W-:Y:S01]  /*1380*/  IADD3 R3, P0, P1, R12, R3, R18 ;  /* 0x000000030c037210 */ /* 0x010fe2000791e012 */
[----:B------:R-:W3:Y:S03]  /*1390*/  LDS.128 R20, [UR4+0x2090] ;  /* 0x00209004ff147984 */ /* 0x000ee60008000c00 */
[----:B------:R-:W-:-:S02]  /*13a0*/  IADD3.X R13, PT, PT, R13, R17, R19, P0, P1 ;  /* 0x000000110d0d7210 */ /* 0x000fc400007e2413 */
        /* <DEDUP_REMOVED lines=16> */
[----:B------:R-:W5:Y:S01]  /*14b0*/  LDCU.64 UR4, c[0x0][0x358] ;  /* 0x00006b00ff0477ac */ /* 0x000f620008000a00 */
[----:B0-----:R-:W-:-:S04]  /*14c0*/  IADD3 R3, P0, P1, R12, R3, R18 ;  /* 0x000000030c037210 */ /* 0x001fc8000791e012 */
[----:B------:R-:W-:Y:S02]  /*14d0*/  IADD3.X R19, PT, PT, R13, R17, R19, P0, P1 ;  /* 0x000000110d137210 */ /* 0x000fe400007e2413 */
[----:B-1----:R-:W-:Y:S02]  /*14e0*/  IADD3 R13, P0, P1, R4, R3, R14 ;  /* 0x00000003040d7210 */ /* 0x002fe4000791e00e */
[----:B------:R-:W0:Y:S02]  /*14f0*/  LDC.64 R2, c[0x0][0x380] ;  /* 0x0000e000ff027b82 */ /* 0x000e240000000a00 */
[----:B------:R-:W-:Y:S02]  /*1500*/  IADD3.X R15, PT, PT, R5, R19, R15, P0, P1 ;  /* 0x00000013050f7210 */ /* 0x000fe400007e240f */
[----:B--2---:R-:W-:-:S04]  /*1510*/  IADD3 R5, P0, P1, R8, R13, R6 ;  /* 0x0000000d08057210 */ /* 0x004fc8000791e006 */
[----:B------:R-:W-:Y:S02]  /*1520*/  IADD3.X R7, PT, PT, R9, R15, R7, P0, P1 ;  /* 0x0000000f09077210 */ /* 0x000fe400007e2407 */
[----:B---3--:R-:W-:-:S04]  /*1530*/  IADD3 R5, P0, P1, R24, R5, R10 ;  /* 0x0000000518057210 */ /* 0x008fc8000791e00a */
[----:B------:R-:W-:Y:S02]  /*1540*/  IADD3.X R11, PT, PT, R25, R7, R11, P0, P1 ;  /* 0x00000007190b7210 */ /* 0x000fe400007e240b */
[----:B----4-:R-:W-:-:S04]  /*1550*/  IADD3 R5, P0, P1, R20, R5, R26 ;  /* 0x0000000514057210 */ /* 0x010fc8000791e01a */
[----:B------:R-:W-:Y:S02]  /*1560*/  IADD3.X R21, PT, PT, R21, R11, R27, P0, P1 ;  /* 0x0000000b15157210 */ /* 0x000fe400007e241b */
[----:B------:R-:W-:Y:S01]  /*1570*/  IADD3 R4, P0, PT, R5, R22, RZ ;  /* 0x0000001605047210 */ /* 0x000fe20007f1e0ff */
[----:B0-----:R-:W-:-:S04]  /*1580*/  IMAD.WIDE.U32 R2, R0, 0x8, R2 ;  /* 0x0000000800027825 */ /* 0x001fc800078e0002 */
[----:B------:R-:W-:-:S05]  /*1590*/  IMAD.X R5, R21, 0x1, R23, P0 ;  /* 0x0000000115057824 */ /* 0x000fca00000e0617 */
[----:B-----5:R-:W-:Y:S01]  /*15a0*/  STG.E.64 desc[UR4][R2.64], R4 ;  /* 0x0000000402007986 */ /* 0x020fe2000c101b04 */
[----:B------:R-:W-:Y:S05]  /*15b0*/  EXIT ;  /* 0x000000000000794d */ /* 0x000fea0003800000 */
.L_x_7:
[----:B------:R-:W-:-:S00]  /*15c0*/  BRA `(.L_x_7) ;  /* 0xfffffffc00fc7947 */ /* 0x000fc0000383ffff */
[----:B------:R-:W-:-:S00]  /*15d0*/  NOP ;  /* 0x0000000000007918 */ /* 0x000fc00000000000 */
        /* <DEDUP_REMOVED lines=10> */
.L_x_8:


//--------------------- .nv.global.init           --------------------------
	.section	.nv.global.init,"aw",@progbits
	.align	4
.nv.global.init:
	.type		mrg32k3aM1SubSeq,@object
	.size		mrg32k3aM1SubSeq,(mrg32k3aM2SubSeq - mrg32k3aM1SubSeq)
mrg32k3aM1SubSeq:
        /*0000*/ 	.byte	0x0b, 0xcc, 0xee, 0x04, 0x73, 0x29, 0x8b, 0x6f, 0xf6, 0x53, 0x03, 0xf6, 0x23, 0xf6, 0xea, 0xda
        /* <DEDUP_REMOVED lines=125> */
	.type		mrg32k3aM2SubSeq,@object
	.size		mrg32k3aM2SubSeq,(mrg32k3aM1 - mrg32k3aM2SubSeq)
mrg32k3aM2SubSeq:
        /* <DEDUP_REMOVED lines=126> */
	.type		mrg32k3aM1,@object
	.size		mrg32k3aM1,(mrg32k3aM1Seq - mrg32k3aM1)
mrg32k3aM1:
        /* <DEDUP_REMOVED lines=144> */
	.type		mrg32k3aM1Seq,@object
	.size		mrg32k3aM1Seq,(mrg32k3aM2 - mrg32k3aM1Seq)
mrg32k3aM1Seq:
        /* <DEDUP_REMOVED lines=144> */
	.type		mrg32k3aM2,@object
	.size		mrg32k3aM2,(mrg32k3aM2Seq - mrg32k3aM2)
mrg32k3aM2:
        /* <DEDUP_REMOVED lines=144> */
	.type		mrg32k3aM2Seq,@object
	.size		mrg32k3aM2Seq,(precalc_xorwow_matrix - mrg32k3aM2Seq)
mrg32k3aM2Seq:
        /* <DEDUP_REMOVED lines=144> */
	.type		precalc_xorwow_matrix,@object
	.size		precalc_xorwow_matrix,(precalc_xorwow_offset_matrix - precalc_xorwow_matrix)
precalc_xorwow_matrix:
        /* <DEDUP_REMOVED lines=6400> */
	.type		precalc_xorwow_offset_matrix,@object
	.size		precalc_xorwow_offset_matrix,(.L_1 - precalc_xorwow_offset_matrix)
precalc_xorwow_offset_matrix:
        /* <DEDUP_REMOVED lines=6400> */
.L_1:


//--------------------- .nv.shared._Z7picountPyi  --------------------------
	.section	.nv.shared._Z7picountPyi,"aw",@nobits
	.sectionflags	@""
	.align	8
.nv.shared._Z7picountPyi:
	.zero		9472


//--------------------- .nv.shared.reserved.0     --------------------------
	.section	.nv.shared.reserved.0,"aw",@nobits
	.weak		__nv_reservedSMEM_offset_0_alias
	.size		__nv_reservedSMEM_offset_0_alias, 0, 64
	.other		__nv_reservedSMEM_offset_0_alias,@"STO_CUDA_RESERVED_SHARED STV_DEFAULT"
__nv_reservedSMEM_offset_0_alias:
	.zero		0
	.zero		64


//--------------------- .nv.constant0._Z7picountPyi --------------------------
	.section	.nv.constant0._Z7picountPyi,"a",@progbits
	.sectionflags	@""
	.align	4
.nv.constant0._Z7picountPyi:
	.zero		908


//--------------------- SYMBOLS --------------------------

	.type		.nv.reservedSmem.offset0,@object
	.size		.nv.reservedSmem.offset0,0x4
	.type		.nv.reservedSmem.cap,@object
	.size		.nv.reservedSmem.cap,0x4
